//
// Generated by NVIDIA NVVM Compiler
//
// Compiler Build ID: CL-36424714
// Cuda compilation tools, release 13.0, V13.0.88
// Based on NVVM 20.0.0
//

.version 9.0
.target sm_100
.address_size 64

	// .globl	_Z10accessOverPiS_PPc

.visible .entry _Z10accessOverPiS_PPc(
	.param .u64 .ptr .align 1 _Z10accessOverPiS_PPc_param_0,
	.param .u64 .ptr .align 1 _Z10accessOverPiS_PPc_param_1,
	.param .u64 .ptr .align 1 _Z10accessOverPiS_PPc_param_2
)
{
	.reg .pred 	%p<2>;
	.reg .b16 	%rs<29>;
	.reg .b32 	%r<41>;
	.reg .b64 	%rd<59>;

	ld.param.u64 	%rd6, [_Z10accessOverPiS_PPc_param_0];
	ld.param.u64 	%rd7, [_Z10accessOverPiS_PPc_param_1];
	ld.param.u64 	%rd8, [_Z10accessOverPiS_PPc_param_2];
	cvta.to.global.u64 	%rd1, %rd6;
	cvta.to.global.u64 	%rd9, %rd7;
	cvta.to.global.u64 	%rd10, %rd8;
	mov.u32 	%r4, %ctaid.x;
	mov.u32 	%r5, %ntid.x;
	mov.u32 	%r6, %tid.x;
	mad.lo.s32 	%r7, %r4, %r5, %r6;
	mul.wide.s32 	%rd11, %r7, 8;
	add.s64 	%rd12, %rd10, %rd11;
	ld.global.u64 	%rd13, [%rd12];
	cvta.to.global.u64 	%rd2, %rd13;
	add.s64 	%rd58, %rd9, 4;
	mov.b32 	%r40, 0;
$L__BB0_1:
	ld.global.u32 	%r8, [%rd58+-4];
	shl.b32 	%r9, %r8, 21;
	cvt.s64.s32 	%rd14, %r9;
	ld.global.u32 	%r10, [%rd1];
	shl.b32 	%r11, %r10, 16;
	cvt.s64.s32 	%rd15, %r11;
	add.s64 	%rd16, %rd15, %rd14;
	add.s64 	%rd17, %rd2, %rd16;
	ld.global.u8 	%rs1, [%rd17];
	add.s16 	%rs2, %rs1, 1;
	st.global.u8 	[%rd17], %rs2;
	ld.global.u32 	%r12, [%rd1+4];
	shl.b32 	%r13, %r12, 16;
	cvt.s64.s32 	%rd18, %r13;
	add.s64 	%rd19, %rd18, %rd14;
	add.s64 	%rd20, %rd2, %rd19;
	ld.global.u8 	%rs3, [%rd20];
	add.s16 	%rs4, %rs3, 1;
	st.global.u8 	[%rd20], %rs4;
	ld.global.u32 	%r14, [%rd1+8];
	shl.b32 	%r15, %r14, 16;
	cvt.s64.s32 	%rd21, %r15;
	add.s64 	%rd22, %rd21, %rd14;
	add.s64 	%rd23, %rd2, %rd22;
	ld.global.u8 	%rs5, [%rd23];
	add.s16 	%rs6, %rs5, 1;
	st.global.u8 	[%rd23], %rs6;
	ld.global.u32 	%r16, [%rd1+12];
	shl.b32 	%r17, %r16, 16;
	cvt.s64.s32 	%rd24, %r17;
	add.s64 	%rd25, %rd24, %rd14;
	add.s64 	%rd26, %rd2, %rd25;
	ld.global.u8 	%rs7, [%rd26];
	add.s16 	%rs8, %rs7, 1;
	st.global.u8 	[%rd26], %rs8;
	ld.global.u32 	%r18, [%rd1+16];
	shl.b32 	%r19, %r18, 16;
	cvt.s64.s32 	%rd27, %r19;
	add.s64 	%rd28, %rd27, %rd14;
	add.s64 	%rd29, %rd2, %rd28;
	ld.global.u8 	%rs9, [%rd29];
	add.s16 	%rs10, %rs9, 1;
	st.global.u8 	[%rd29], %rs10;
	ld.global.u32 	%r20, [%rd1+20];
	shl.b32 	%r21, %r20, 16;
	cvt.s64.s32 	%rd30, %r21;
	add.s64 	%rd31, %rd30, %rd14;
	add.s64 	%rd32, %rd2, %rd31;
	ld.global.u8 	%rs11, [%rd32];
	add.s16 	%rs12, %rs11, 1;
	st.global.u8 	[%rd32], %rs12;
	ld.global.u32 	%r22, [%rd1+24];
	shl.b32 	%r23, %r22, 16;
	cvt.s64.s32 	%rd33, %r23;
	add.s64 	%rd34, %rd33, %rd14;
	add.s64 	%rd35, %rd2, %rd34;
	ld.global.u8 	%rs13, [%rd35];
	add.s16 	%rs14, %rs13, 1;
	st.global.u8 	[%rd35], %rs14;
	ld.global.u32 	%r24, [%rd58];
	shl.b32 	%r25, %r24, 21;
	cvt.s64.s32 	%rd36, %r25;
	ld.global.u32 	%r26, [%rd1];
	shl.b32 	%r27, %r26, 16;
	cvt.s64.s32 	%rd37, %r27;
	add.s64 	%rd38, %rd37, %rd36;
	add.s64 	%rd39, %rd2, %rd38;
	ld.global.u8 	%rs15, [%rd39];
	add.s16 	%rs16, %rs15, 1;
	st.global.u8 	[%rd39], %rs16;
	ld.global.u32 	%r28, [%rd1+4];
	shl.b32 	%r29, %r28, 16;
	cvt.s64.s32 	%rd40, %r29;
	add.s64 	%rd41, %rd40, %rd36;
	add.s64 	%rd42, %rd2, %rd41;
	ld.global.u8 	%rs17, [%rd42];
	add.s16 	%rs18, %rs17, 1;
	st.global.u8 	[%rd42], %rs18;
	ld.global.u32 	%r30, [%rd1+8];
	shl.b32 	%r31, %r30, 16;
	cvt.s64.s32 	%rd43, %r31;
	add.s64 	%rd44, %rd43, %rd36;
	add.s64 	%rd45, %rd2, %rd44;
	ld.global.u8 	%rs19, [%rd45];
	add.s16 	%rs20, %rs19, 1;
	st.global.u8 	[%rd45], %rs20;
	ld.global.u32 	%r32, [%rd1+12];
	shl.b32 	%r33, %r32, 16;
	cvt.s64.s32 	%rd46, %r33;
	add.s64 	%rd47, %rd46, %rd36;
	add.s64 	%rd48, %rd2, %rd47;
	ld.global.u8 	%rs21, [%rd48];
	add.s16 	%rs22, %rs21, 1;
	st.global.u8 	[%rd48], %rs22;
	ld.global.u32 	%r34, [%rd1+16];
	shl.b32 	%r35, %r34, 16;
	cvt.s64.s32 	%rd49, %r35;
	add.s64 	%rd50, %rd49, %rd36;
	add.s64 	%rd51, %rd2, %rd50;
	ld.global.u8 	%rs23, [%rd51];
	add.s16 	%rs24, %rs23, 1;
	st.global.u8 	[%rd51], %rs24;
	ld.global.u32 	%r36, [%rd1+20];
	shl.b32 	%r37, %r36, 16;
	cvt.s64.s32 	%rd52, %r37;
	add.s64 	%rd53, %rd52, %rd36;
	add.s64 	%rd54, %rd2, %rd53;
	ld.global.u8 	%rs25, [%rd54];
	add.s16 	%rs26, %rs25, 1;
	st.global.u8 	[%rd54], %rs26;
	ld.global.u32 	%r38, [%rd1+24];
	shl.b32 	%r39, %r38, 16;
	cvt.s64.s32 	%rd55, %r39;
	add.s64 	%rd56, %rd55, %rd36;
	add.s64 	%rd57, %rd2, %rd56;
	ld.global.u8 	%rs27, [%rd57];
	add.s16 	%rs28, %rs27, 1;
	st.global.u8 	[%rd57], %rs28;
	add.s32 	%r40, %r40, 2;
	add.s64 	%rd58, %rd58, 8;
	setp.ne.s32 	%p1, %r40, 60;
	@%p1 bra 	$L__BB0_1;
	ret;

}


// ===== COMPILED SASS (sm_100) =====

	.target	sm_100

	.elftype	@"ET_EXEC"


//--------------------- .note.nv.tkinfo           --------------------------
	.section	.note.nv.tkinfo,"",@"SHT_NOTE"
	.sectionflags	@"SHF_NOTE_NV_TKINFO"
	.tkinfo
        /*0018*/ 	.word	0x00000002
        /*0030*/ 	.string	""
        /*0030*/ 	.string	"ptxas"
        /*0030*/ 	.string	"Cuda compilation tools, release 13.0, V13.0.88"
        /*0030*/ 	.string	"Build cuda_13.0.r13.0/compiler.36424714_0"
        /*0030*/ 	.string	"-arch sm_100 -m 64 "



//--------------------- .note.nv.cuinfo           --------------------------
	.section	.note.nv.cuinfo,"",@"SHT_NOTE"
	.sectionflags	@"SHF_NOTE_NV_CUINFO"
        /*0018*/ 	.short	0x0002
        /*001a*/ 	.short	0x0064
        /*001c*/ 	.short	0x0082
	.zero		2


//--------------------- .nv.info                  --------------------------
	.section	.nv.info,"",@"SHT_CUDA_INFO"
	.align	4


	//----- nvinfo : EIATTR_REGCOUNT
	.align		4
        /*0000*/ 	.byte	0x04, 0x2f
        /*0002*/ 	.short	(.L_1 - .L_0)
	.align		4
.L_0:
        /*0004*/ 	.word	index@(_Z10accessOverPiS_PPc)
        /*0008*/ 	.word	0x00000016


	//----- nvinfo : EIATTR_FRAME_SIZE
	.align		4
.L_1:
        /*000c*/ 	.byte	0x04, 0x11
        /*000e*/ 	.short	(.L_3 - .L_2)
	.align		4
.L_2:
        /*0010*/ 	.word	index@(_Z10accessOverPiS_PPc)
        /*0014*/ 	.word	0x00000000


	//----- nvinfo : EIATTR_MIN_STACK_SIZE
	.align		4
.L_3:
        /*0018*/ 	.byte	0x04, 0x12
        /*001a*/ 	.short	(.L_5 - .L_4)
	.align		4
.L_4:
        /*001c*/ 	.word	index@(_Z10accessOverPiS_PPc)
        /*0020*/ 	.word	0x00000000
.L_5:


//--------------------- .nv.compat                --------------------------
	.section	.nv.compat,"",@"SHT_CUDA_COMPAT_INFO"
	.align	4
        /*0000*/ 	.byte	0x02, 0x09, 0x00, 0x00, 0x02, 0x02, 0x01, 0x00, 0x02, 0x05, 0x05, 0x00, 0x03, 0x07, 0x01, 0x01
        /*0010*/ 	.byte	0x02, 0x03, 0x00, 0x00, 0x02, 0x06, 0x01, 0x00, 0x04, 0x0b, 0x08, 0x00, 0x09, 0x00, 0x00, 0x00
        /*0020*/ 	.byte	0x00, 0x00, 0x00, 0x00


//--------------------- .nv.info._Z10accessOverPiS_PPc --------------------------
	.section	.nv.info._Z10accessOverPiS_PPc,"",@"SHT_CUDA_INFO"
	.sectionflags	@""
	.align	4


	//----- nvinfo : EIATTR_CUDA_API_VERSION
	.align		4
        /*0000*/ 	.byte	0x04, 0x37
        /*0002*/ 	.short	(.L_7 - .L_6)
.L_6:
        /*0004*/ 	.word	0x00000082


	//----- nvinfo : EIATTR_KPARAM_INFO
	.align		4
.L_7:
        /*0008*/ 	.byte	0x04, 0x17
        /*000a*/ 	.short	(.L_9 - .L_8)
.L_8:
        /*000c*/ 	.word	0x00000000
        /*0010*/ 	.short	0x0002
        /*0012*/ 	.short	0x0010
        /*0014*/ 	.byte	0x00, 0xf5, 0x21, 0x00


	//----- nvinfo : EIATTR_KPARAM_INFO
	.align		4
.L_9:
        /*0018*/ 	.byte	0x04, 0x17
        /*001a*/ 	.short	(.L_11 - .L_10)
.L_10:
        /*001c*/ 	.word	0x00000000
        /*0020*/ 	.short	0x0001
        /*0022*/ 	.short	0x0008
        /*0024*/ 	.byte	0x00, 0xf5, 0x21, 0x00


	//----- nvinfo : EIATTR_KPARAM_INFO
	.align		4
.L_11:
        /*0028*/ 	.byte	0x04, 0x17
        /*002a*/ 	.short	(.L_13 - .L_12)
.L_12:
        /*002c*/ 	.word	0x00000000
        /*0030*/ 	.short	0x0000
        /*0032*/ 	.short	0x0000
        /*0034*/ 	.byte	0x00, 0xf5, 0x21, 0x00


	//----- nvinfo : EIATTR_SPARSE_MMA_MASK
	.align		4
.L_13:
        /*0038*/ 	.byte	0x03, 0x50
        /*003a*/ 	.short	0x0000


	//----- nvinfo : EIATTR_MAXREG_COUNT
	.align		4
        /*003c*/ 	.byte	0x03, 0x1b
        /*003e*/ 	.short	0x00ff


	//----- nvinfo : EIATTR_MERCURY_ISA_VERSION
	.align		4
        /*0040*/ 	.byte	0x03, 0x5f
        /*0042*/ 	.short	0x0101


	//----- nvinfo : EIATTR_VRC_CTA_INIT_COUNT
	.align		4
        /*0044*/ 	.byte	0x02, 0x4a
	.zero		1
	.zero		1


	//----- nvinfo : EIATTR_EXIT_INSTR_OFFSETS
	.align		4
        /*0048*/ 	.byte	0x04, 0x1c
        /*004a*/ 	.short	(.L_15 - .L_14)


	//   ....[0]....
.L_14:
        /*004c*/ 	.word	0x000008b0


	//----- nvinfo : EIATTR_CBANK_PARAM_SIZE
	.align		4
.L_15:
        /*0050*/ 	.byte	0x03, 0x19
        /*0052*/ 	.short	0x0018


	//----- nvinfo : EIATTR_PARAM_CBANK
	.align		4
        /*0054*/ 	.byte	0x04, 0x0a
        /*0056*/ 	.short	(.L_17 - .L_16)
	.align		4
.L_16:
        /*0058*/ 	.word	index@(.nv.constant0._Z10accessOverPiS_PPc)
        /*005c*/ 	.short	0x0380
        /*005e*/ 	.short	0x0018


	//----- nvinfo : EIATTR_SW_WAR
	.align		4
.L_17:
        /*0060*/ 	.byte	0x04, 0x36
        /*0062*/ 	.short	(.L_19 - .L_18)
.L_18:
        /*0064*/ 	.word	0x00000008
.L_19:


//--------------------- .nv.callgraph             --------------------------
	.section	.nv.callgraph,"",@"SHT_CUDA_CALLGRAPH"
	.align	4
	.sectionentsize	8
	.align		4
        /*0000*/ 	.word	0x00000000
	.align		4
        /*0004*/ 	.word	0xffffffff
	.align		4
        /*0008*/ 	.word	0x00000000
	.align		4
        /*000c*/ 	.word	0xfffffffe
	.align		4
        /*0010*/ 	.word	0x00000000
	.align		4
        /*0014*/ 	.word	0xfffffffd
	.align		4
        /*0018*/ 	.word	0x00000000
	.align		4
        /*001c*/ 	.word	0xfffffffc


//--------------------- .text._Z10accessOverPiS_PPc --------------------------
	.section	.text._Z10accessOverPiS_PPc,"ax",@progbits
	.align	128
        .global         _Z10accessOverPiS_PPc
        .type           _Z10accessOverPiS_PPc,@function
        .size           _Z10accessOverPiS_PPc,(.L_x_2 - _Z10accessOverPiS_PPc)
        .other          _Z10accessOverPiS_PPc,@"STO_CUDA_ENTRY STV_DEFAULT"
_Z10accessOverPiS_PPc:
.text._Z10accessOverPiS_PPc:
[----:B------:R-:W-:Y:S01]  /*0000*/  LDC R1, c[0x0][0x37c] ;  /* 0x0000df00ff017b82 */ /* 0x000fe20000000800 */
[----:B------:R-:W0:Y:S07]  /*0010*/  S2R R0, SR_TID.X ;  /* 0x0000000000007919 */ /* 0x000e2e0000002100 */
[----:B------:R-:W0:Y:S01]  /*0020*/  S2UR UR4, SR_CTAID.X ;  /* 0x00000000000479c3 */ /* 0x000e220000002500 */
[----:B------:R-:W1:Y:S07]  /*0030*/  LDCU.64 UR6, c[0x0][0x358] ;  /* 0x00006b00ff0677ac */ /* 0x000e6e0008000a00 */
[----:B------:R-:W0:Y:S08]  /*0040*/  LDC R5, c[0x0][0x360] ;  /* 0x0000d800ff057b82 */ /* 0x000e300000000800 */
[----:B------:R-:W2:Y:S01]  /*0050*/  LDC.64 R2, c[0x0][0x390] ;  /* 0x0000e400ff027b82 */ /* 0x000ea20000000a00 */
[----:B0-----:R-:W-:Y:S01]  /*0060*/  IMAD R5, R5, UR4, R0 ;  /* 0x0000000405057c24 */ /* 0x001fe2000f8e0200 */
[----:B------:R-:W0:Y:S03]  /*0070*/  LDCU.64 UR4, c[0x0][0x388] ;  /* 0x00007100ff0477ac */ /* 0x000e260008000a00 */
[----:B--2---:R-:W-:-:S06]  /*0080*/  IMAD.WIDE R2, R5, 0x8, R2 ;  /* 0x0000000805027825 */ /* 0x004fcc00078e0202 */
[----:B-1----:R-:W5:Y:S01]  /*0090*/  LDG.E.64 R2, desc[UR6][R2.64] ;  /* 0x0000000602027981 */ /* 0x002f62000c1e1b00 */
[----:B0-----:R-:W-:-:S04]  /*00a0*/  UIADD3 UR4, UP0, UPT, UR4, 0x4, URZ ;  /* 0x0000000404047890 */ /* 0x001fc8000ff1e0ff */
[----:B------:R-:W-:Y:S02]  /*00b0*/  UIADD3.X UR5, UPT, UPT, URZ, UR5, URZ, UP0, !UPT ;  /* 0x00000005ff057290 */ /* 0x000fe400087fe4ff */
[----:B------:R-:W-:Y:S01]  /*00c0*/  IMAD.U32 R4, RZ, RZ, UR4 ;  /* 0x00000004ff047e24 */ /* 0x000fe2000f8e00ff */
[----:B------:R-:W-:-:S03]  /*00d0*/  UMOV UR4, URZ ;  /* 0x000000ff00047c82 */ /* 0x000fc60008000000 */
[----:B------:R-:W-:-:S07]  /*00e0*/  IMAD.U32 R5, RZ, RZ, UR5 ;  /* 0x00000005ff057e24 */ /* 0x000fce000f8e00ff */
.L_x_0:
[----:B------:R-:W0:Y:S01]  /*00f0*/  LDC.64 R6, c[0x0][0x380] ;  /* 0x0000e000ff067b82 */ /* 0x000e220000000a00 */
[----:B-1----:R-:W2:Y:S04]  /*0100*/  LDG.E R11, desc[UR6][R4.64+-0x4] ;  /* 0xfffffc06040b7981 */ /* 0x002ea8000c1e1900 */
[----:B0-----:R-:W3:Y:S01]  /*0110*/  LDG.E R0, desc[UR6][R6.64] ;  /* 0x0000000606007981 */ /* 0x001ee2000c1e1900 */
[----:B--2---:R-:W-:-:S05]  /*0120*/  IMAD.SHL.U32 R11, R11, 0x200000, RZ ;  /* 0x002000000b0b7824 */ /* 0x004fca00078e00ff */
[----:B------:R-:W-:Y:S01]  /*0130*/  SHF.R.S32.HI R9, RZ, 0x1f, R11 ;  /* 0x0000001fff097819 */ /* 0x000fe2000001140b */
[----:B---3--:R-:W-:-:S05]  /*0140*/  IMAD.U32 R0, R0, 0x10000, RZ ;  /* 0x0001000000007824 */ /* 0x008fca00078e00ff */
[----:B------:R-:W-:Y:S02]  /*0150*/  SHF.R.S32.HI R8, RZ, 0x1f, R0 ;  /* 0x0000001fff087819 */ /* 0x000fe40000011400 */
[----:B-----5:R-:W-:-:S04]  /*0160*/  IADD3 R12, P0, P1, R2, R0, R11 ;  /* 0x00000000020c7210 */ /* 0x020fc8000791e00b */
[----:B------:R-:W-:-:S05]  /*0170*/  IADD3.X R13, PT, PT, R3, R8, R9, P0, P1 ;  /* 0x00000008030d7210 */ /* 0x000fca00007e2409 */
[----:B------:R-:W2:Y:S02]  /*0180*/  LDG.E.U8 R0, desc[UR6][R12.64] ;  /* 0x000000060c007981 */ /* 0x000ea4000c1e1100 */
[----:B--2---:R-:W-:-:S05]  /*0190*/  VIADD R17, R0, 0x1 ;  /* 0x0000000100117836 */ /* 0x004fca0000000000 */
[----:B------:R0:W-:Y:S04]  /*01a0*/  STG.E.U8 desc[UR6][R12.64], R17 ;  /* 0x000000110c007986 */ /* 0x0001e8000c101106 */
[----:B------:R-:W2:Y:S02]  /*01b0*/  LDG.E R0, desc[UR6][R6.64+0x4] ;  /* 0x0000040606007981 */ /* 0x000ea4000c1e1900 */
[----:B--2---:R-:W-:-:S05]  /*01c0*/  IMAD.U32 R0, R0, 0x10000, RZ ;  /* 0x0001000000007824 */ /* 0x004fca00078e00ff */
[----:B------:R-:W-:Y:S02]  /*01d0*/  SHF.R.S32.HI R8, RZ, 0x1f, R0 ;  /* 0x0000001fff087819 */ /* 0x000fe40000011400 */
[----:B------:R-:W-:-:S04]  /*01e0*/  IADD3 R14, P0, P1, R2, R0, R11 ;  /* 0x00000000020e7210 */ /* 0x000fc8000791e00b */
[----:B------:R-:W-:-:S05]  /*01f0*/  IADD3.X R15, PT, PT, R3, R8, R9, P0, P1 ;  /* 0x00000008030f7210 */ /* 0x000fca00007e2409 */
[----:B------:R-:W2:Y:S02]  /*0200*/  LDG.E.U8 R0, desc[UR6][R14.64] ;  /* 0x000000060e007981 */ /* 0x000ea4000c1e1100 */
[----:B--2---:R-:W-:-:S05]  /*0210*/  VIADD R19, R0, 0x1 ;  /* 0x0000000100137836 */ /* 0x004fca0000000000 */
[----:B------:R1:W-:Y:S04]  /*0220*/  STG.E.U8 desc[UR6][R14.64], R19 ;  /* 0x000000130e007986 */ /* 0x0003e8000c101106 */
[----:B------:R-:W2:Y:S02]  /*0230*/  LDG.E R0, desc[UR6][R6.64+0x8] ;  /* 0x0000080606007981 */ /* 0x000ea4000c1e1900 */
[----:B--2---:R-:W-:-:S05]  /*0240*/  IMAD.U32 R0, R0, 0x10000, RZ ;  /* 0x0001000000007824 */ /* 0x004fca00078e00ff */
[----:B------:R-:W-:Y:S02]  /*0250*/  SHF.R.S32.HI R8, RZ, 0x1f, R0 ;  /* 0x0000001fff087819 */ /* 0x000fe40000011400 */
[----:B0-----:R-:W-:-:S04]  /*0260*/  IADD3 R12, P0, P1, R2, R0, R11 ;  /* 0x00000000020c7210 */ /* 0x001fc8000791e00b */
[----:B------:R-:W-:-:S05]  /*0270*/  IADD3.X R13, PT, PT, R3, R8, R9, P0, P1 ;  /* 0x00000008030d7210 */ /* 0x000fca00007e2409 */
[----:B------:R-:W2:Y:S02]  /*0280*/  LDG.E.U8 R0, desc[UR6][R12.64] ;  /* 0x000000060c007981 */ /* 0x000ea4000c1e1100 */
[----:B--2---:R-:W-:-:S05]  /*0290*/  VIADD R17, R0, 0x1 ;  /* 0x0000000100117836 */ /* 0x004fca0000000000 */
[----:B------:R0:W-:Y:S04]  /*02a0*/  STG.E.U8 desc[UR6][R12.64], R17 ;  /* 0x000000110c007986 */ /* 0x0001e8000c101106 */
[----:B------:R-:W2:Y:S02]  /*02b0*/  LDG.E R0, desc[UR6][R6.64+0xc] ;  /* 0x00000c0606007981 */ /* 0x000ea4000c1e1900 */
[----:B--2---:R-:W-:-:S05]  /*02c0*/  IMAD.U32 R0, R0, 0x10000, RZ ;  /* 0x0001000000007824 */ /* 0x004fca00078e00ff */
[----:B------:R-:W-:Y:S02]  /*02d0*/  SHF.R.S32.HI R8, RZ, 0x1f, R0 ;  /* 0x0000001fff087819 */ /* 0x000fe40000011400 */
[----:B-1----:R-:W-:-:S04]  /*02e0*/  IADD3 R14, P0, P1, R2, R0, R11 ;  /* 0x00000000020e7210 */ /* 0x002fc8000791e00b */
        /* <DEDUP_REMOVED lines=22> */
[----:B0-----:R-:W-:Y:S02]  /*0450*/  IADD3 R12, P0, P1, R2, R0, R11 ;  /* 0x00000000020c7210 */ /* 0x001fe4000791e00b */
[----:B------:R-:W-:-:S04]  /*0460*/  SHF.R.S32.HI R0, RZ, 0x1f, R0 ;  /* 0x0000001fff007819 */ /* 0x000fc80000011400 */
[----:B------:R-:W-:-:S05]  /*0470*/  IADD3.X R13, PT, PT, R3, R0, R9, P0, P1 ;  /* 0x00000000030d7210 */ /* 0x000fca00007e2409 */
[----:B------:R-:W2:Y:S02]  /*0480*/  LDG.E.U8 R0, desc[UR6][R12.64] ;  /* 0x000000060c007981 */ /* 0x000ea4000c1e1100 */
[----:B--2---:R-:W-:-:S05]  /*0490*/  VIADD R17, R0, 0x1 ;  /* 0x0000000100117836 */ /* 0x004fca0000000000 */
[----:B------:R0:W-:Y:S04]  /*04a0*/  STG.E.U8 desc[UR6][R12.64], R17 ;  /* 0x000000110c007986 */ /* 0x0001e8000c101106 */
[----:B------:R-:W2:Y:S04]  /*04b0*/  LDG.E R11, desc[UR6][R4.64] ;  /* 0x00000006040b7981 */ /* 0x000ea8000c1e1900 */
[----:B------:R-:W3:Y:S01]  /*04c0*/  LDG.E R0, desc[UR6][R6.64] ;  /* 0x0000000606007981 */ /* 0x000ee2000c1e1900 */
[----:B--2---:R-:W-:Y:S02]  /*04d0*/  IMAD.SHL.U32 R11, R11, 0x200000, RZ ;  /* 0x002000000b0b7824 */ /* 0x004fe400078e00ff */
[----:B---3--:R-:W-:-:S03]  /*04e0*/  IMAD.U32 R0, R0, 0x10000, RZ ;  /* 0x0001000000007824 */ /* 0x008fc600078e00ff */
[--C-:B------:R-:W-:Y:S02]  /*04f0*/  SHF.R.S32.HI R9, RZ, 0x1f, R11.reuse ;  /* 0x0000001fff097819 */ /* 0x100fe4000001140b */
        /* <DEDUP_REMOVED lines=48> */
[----:B------:R-:W-:Y:S02]  /*0800*/  IADD3 R8, P0, P1, R2, R0, R11 ;  /* 0x0000000002087210 */ /* 0x000fe4000791e00b */
[----:B------:R-:W-:-:S04]  /*0810*/  SHF.R.S32.HI R0, RZ, 0x1f, R0 ;  /* 0x0000001fff007819 */ /* 0x000fc80000011400 */
[----:B------:R-:W-:-:S05]  /*0820*/  IADD3.X R9, PT, PT, R3, R0, R9, P0, P1 ;  /* 0x0000000003097210 */ /* 0x000fca00007e2409 */
[----:B------:R-:W2:Y:S01]  /*0830*/  LDG.E.U8 R0, desc[UR6][R8.64] ;  /* 0x0000000608007981 */ /* 0x000ea2000c1e1100 */
[----:B------:R-:W-:Y:S01]  /*0840*/  UIADD3 UR4, UPT, UPT, UR4, 0x2, URZ ;  /* 0x0000000204047890 */ /* 0x000fe2000fffe0ff */
[----:B------:R-:W-:-:S03]  /*0850*/  IADD3 R4, P0, PT, R4, 0x8, RZ ;  /* 0x0000000804047810 */ /* 0x000fc60007f1e0ff */
[----:B------:R-:W-:Y:S02]  /*0860*/  UISETP.NE.AND UP0, UPT, UR4, 0x3c, UPT ;  /* 0x0000003c0400788c */ /* 0x000fe4000bf05270 */
[----:B------:R-:W-:Y:S02]  /*0870*/  IMAD.X R5, RZ, RZ, R5, P0 ;  /* 0x000000ffff057224 */ /* 0x000fe400000e0605 */
[----:B--2---:R-:W-:-:S05]  /*0880*/  VIADD R11, R0, 0x1 ;  /* 0x00000001000b7836 */ /* 0x004fca0000000000 */
[----:B------:R1:W-:Y:S01]  /*0890*/  STG.E.U8 desc[UR6][R8.64], R11 ;  /* 0x0000000b08007986 */ /* 0x0003e2000c101106 */
[----:B------:R-:W-:Y:S05]  /*08a0*/  BRA.U UP0, `(.L_x_0) ;  /* 0xfffffff900107547 */ /* 0x000fea000b83ffff */
[----:B------:R-:W-:Y:S05]  /*08b0*/  EXIT ;  /* 0x000000000000794d */ /* 0x000fea0003800000 */
.L_x_1:
[----:B------:R-:W-:-:S00]  /*08c0*/  BRA `(.L_x_1) ;  /* 0xfffffffc00fc7947 */ /* 0x000fc0000383ffff */
[----:B------:R-:W-:-:S00]  /*08d0*/  NOP ;  /* 0x0000000000007918 */ /* 0x000fc00000000000 */
        /* <DEDUP_REMOVED lines=10> */
.L_x_2:


//--------------------- .nv.shared.reserved.0     --------------------------
	.section	.nv.shared.reserved.0,"aw",@nobits
	.weak		__nv_reservedSMEM_offset_0_alias
	.size		__nv_reservedSMEM_offset_0_alias, 0, 64
	.other		__nv_reservedSMEM_offset_0_alias,@"STO_CUDA_RESERVED_SHARED STV_DEFAULT"
__nv_reservedSMEM_offset_0_alias:
	.zero		0
	.zero		64


//--------------------- .nv.constant0._Z10accessOverPiS_PPc --------------------------
	.section	.nv.constant0._Z10accessOverPiS_PPc,"a",@progbits
	.sectionflags	@""
	.align	4
.nv.constant0._Z10accessOverPiS_PPc:
	.zero		920


//--------------------- SYMBOLS --------------------------

	.type		.nv.reservedSmem.offset0,@object
	.size		.nv.reservedSmem.offset0,0x4
